	.headerflags	@"EF_CUDA_TEXMODE_UNIFIED EF_CUDA_64BIT_ADDRESS EF_CUDA_ACCELERATORS EF_CUDA_SM90 EF_CUDA_VIRTUAL_SM(EF_CUDA_SM90)"
	.elftype	@"ET_EXEC"


//--------------------- .nv.info                  --------------------------
	.section	.nv.info,"",@"SHT_CUDA_INFO"
	.align	4


	//----- nvinfo : EIATTR_REGCOUNT
	.align		4
        /*0000*/ 	.byte	0x04, 0x2f
        /*0002*/ 	.short	(.L_1 - .L_0)
	.align		4
.L_0:
        /*0004*/ 	.word	index@(triton_poi_fused_relu_0)
        /*0008*/ 	.word	0x00000020


	//----- nvinfo : EIATTR_MIN_STACK_SIZE
	.align		4
.L_1:
        /*000c*/ 	.byte	0x04, 0x12
        /*000e*/ 	.short	(.L_3 - .L_2)
	.align		4
.L_2:
        /*0010*/ 	.word	index@(triton_poi_fused_relu_0)
        /*0014*/ 	.word	0x00000000


	//----- nvinfo : EIATTR_FRAME_SIZE
	.align		4
.L_3:
        /*0018*/ 	.byte	0x04, 0x11
        /*001a*/ 	.short	(.L_5 - .L_4)
	.align		4
.L_4:
        /*001c*/ 	.word	index@(triton_poi_fused_relu_0)
        /*0020*/ 	.word	0x00000000


	//----- nvinfo : EIATTR_MIN_STACK_SIZE
	.align		4
.L_5:
        /*0024*/ 	.byte	0x04, 0x12
        /*0026*/ 	.short	(.L_7 - .L_6)
	.align		4
.L_6:
        /*0028*/ 	.word	index@(triton_poi_fused_relu_0)
        /*002c*/ 	.word	0x00000000
.L_7:


//--------------------- .nv.info.triton_poi_fused_relu_0 --------------------------
	.section	.nv.info.triton_poi_fused_relu_0,"",@"SHT_CUDA_INFO"
	.sectionflags	@""
	.align	4


	//----- nvinfo : EIATTR_CUDA_API_VERSION
	.align		4
        /*0000*/ 	.byte	0x04, 0x37
        /*0002*/ 	.short	(.L_9 - .L_8)
.L_8:
        /*0004*/ 	.word	0x0000007c


	//----- nvinfo : EIATTR_KPARAM_INFO
	.align		4
.L_9:
        /*0008*/ 	.byte	0x04, 0x17
        /*000a*/ 	.short	(.L_11 - .L_10)
.L_10:
        /*000c*/ 	.word	0x00000000
        /*0010*/ 	.short	0x0004
        /*0012*/ 	.short	0x001c
        /*0014*/ 	.byte	0x00, 0xf0, 0x11, 0x00


	//----- nvinfo : EIATTR_KPARAM_INFO
	.align		4
.L_11:
        /*0018*/ 	.byte	0x04, 0x17
        /*001a*/ 	.short	(.L_13 - .L_12)
.L_12:
        /*001c*/ 	.word	0x00000000
        /*0020*/ 	.short	0x0003
        /*0022*/ 	.short	0x0018
        /*0024*/ 	.byte	0x00, 0xf0, 0x11, 0x00


	//----- nvinfo : EIATTR_KPARAM_INFO
	.align		4
.L_13:
        /*0028*/ 	.byte	0x04, 0x17
        /*002a*/ 	.short	(.L_15 - .L_14)
.L_14:
        /*002c*/ 	.word	0x00000000
        /*0030*/ 	.short	0x0002
        /*0032*/ 	.short	0x0010
        /*0034*/ 	.byte	0x00, 0xf4, 0x21, 0x00


	//----- nvinfo : EIATTR_KPARAM_INFO
	.align		4
.L_15:
        /*0038*/ 	.byte	0x04, 0x17
        /*003a*/ 	.short	(.L_17 - .L_16)
.L_16:
        /*003c*/ 	.word	0x00000000
        /*0040*/ 	.short	0x0001
        /*0042*/ 	.short	0x0008
        /*0044*/ 	.byte	0x00, 0xf4, 0x21, 0x00


	//----- nvinfo : EIATTR_KPARAM_INFO
	.align		4
.L_17:
        /*0048*/ 	.byte	0x04, 0x17
        /*004a*/ 	.short	(.L_19 - .L_18)
.L_18:
        /*004c*/ 	.word	0x00000000
        /*0050*/ 	.short	0x0000
        /*0052*/ 	.short	0x0000
        /*0054*/ 	.byte	0x00, 0xf4, 0x21, 0x00


	//----- nvinfo : EIATTR_SPARSE_MMA_MASK
	.align		4
.L_19:
        /*0058*/ 	.byte	0x03, 0x50
        /*005a*/ 	.short	0x0000


	//----- nvinfo : EIATTR_MAXREG_COUNT
	.align		4
        /*005c*/ 	.byte	0x03, 0x1b
        /*005e*/ 	.short	0x00ff


	//----- nvinfo : EIATTR_EXIT_INSTR_OFFSETS
	.align		4
        /*0060*/ 	.byte	0x04, 0x1c
        /*0062*/ 	.short	(.L_21 - .L_20)


	//   ....[0]....
.L_20:
        /*0064*/ 	.word	0x00000710


	//   ....[1]....
        /*0068*/ 	.word	0x00000730


	//----- nvinfo : EIATTR_REQNTID
	.align		4
.L_21:
        /*006c*/ 	.byte	0x04, 0x10
        /*006e*/ 	.short	(.L_23 - .L_22)
.L_22:
        /*0070*/ 	.word	0x00000080
        /*0074*/ 	.word	0x00000001
        /*0078*/ 	.word	0x00000001


	//----- nvinfo : EIATTR_CBANK_PARAM_SIZE
	.align		4
.L_23:
        /*007c*/ 	.byte	0x03, 0x19
        /*007e*/ 	.short	0x0020


	//----- nvinfo : EIATTR_PARAM_CBANK
	.align		4
        /*0080*/ 	.byte	0x04, 0x0a
        /*0082*/ 	.short	(.L_25 - .L_24)
	.align		4
.L_24:
        /*0084*/ 	.word	index@(.nv.constant0.triton_poi_fused_relu_0)
        /*0088*/ 	.short	0x0210
        /*008a*/ 	.short	0x0020


	//----- nvinfo : EIATTR_SW_WAR
	.align		4
.L_25:
        /*008c*/ 	.byte	0x04, 0x36
        /*008e*/ 	.short	(.L_27 - .L_26)
.L_26:
        /*0090*/ 	.word	0x00000008
.L_27:


//--------------------- .nv.callgraph             --------------------------
	.section	.nv.callgraph,"",@"SHT_CUDA_CALLGRAPH"
	.align	4
	.sectionentsize	8
	.align		4
        /*0000*/ 	.word	0x00000000
	.align		4
        /*0004*/ 	.word	0xffffffff
	.align		4
        /*0008*/ 	.word	0x00000000
	.align		4
        /*000c*/ 	.word	0xfffffffe
	.align		4
        /*0010*/ 	.word	0x00000000
	.align		4
        /*0014*/ 	.word	0xfffffffd
	.align		4
        /*0018*/ 	.word	0x00000000
	.align		4
        /*001c*/ 	.word	0xfffffffc


//--------------------- .text.triton_poi_fused_relu_0 --------------------------
	.section	.text.triton_poi_fused_relu_0,"ax",@progbits
	.sectionflags	@"SHF_BARRIERS=1"
	.align	128
        .global         triton_poi_fused_relu_0
        .type           triton_poi_fused_relu_0,@function
        .size           triton_poi_fused_relu_0,(.L_x_1 - triton_poi_fused_relu_0)
        .other          triton_poi_fused_relu_0,@"STO_CUDA_ENTRY STV_DEFAULT"
triton_poi_fused_relu_0:
.text.triton_poi_fused_relu_0:
[----:B------:R-:W0:Y:S01]  /*0000*/  LDC R1, c[0x0][0x28] ;  /* 0x00000a00ff017b82 */ /* 0x000e220000000800 */
[----:B------:R-:W1:Y:S07]  /*0010*/  S2R R17, SR_TID.X ;  /* 0x0000000000117919 */ /* 0x000e6e0000002100 */
[----:B------:R-:W2:Y:S01]  /*0020*/  S2UR UR5, SR_CTAID.Y ;  /* 0x00000000000579c3 */ /* 0x000ea20000002600 */
[----:B------:R-:W-:Y:S02]  /*0030*/  CS2R R8, SRZ ;  /* 0x0000000000087805 */ /* 0x000fe4000001ff00 */
[----:B------:R-:W-:Y:S01]  /*0040*/  CS2R R10, SRZ ;  /* 0x00000000000a7805 */ /* 0x000fe2000001ff00 */
[----:B------:R-:W3:Y:S01]  /*0050*/  S2R R2, SR_CTAID.X ;  /* 0x0000000000027919 */ /* 0x000ee20000002500 */
[----:B------:R-:W-:Y:S01]  /*0060*/  ULDC.64 UR10, c[0x0][0x208] ;  /* 0x00008200000a7ab9 */ /* 0x000fe20000000a00 */
[----:B------:R-:W4:Y:S02]  /*0070*/  S2R R3, SR_CTAID.Y ;  /* 0x0000000000037919 */ /* 0x000f240000002600 */
[----:B------:R-:W5:Y:S01]  /*0080*/  LDC.64 R4, c[0x0][0x210] ;  /* 0x00008400ff047b82 */ /* 0x000f620000000a00 */
[----:B--2---:R-:W-:-:S06]  /*0090*/  UISETP.GE.AND UP0, UPT, UR5, 0xb60, UPT ;  /* 0x00000b600500788c */ /* 0x004fcc000bf06270 */
[----:B------:R-:W-:Y:S01]  /*00a0*/  PLOP3.LUT P0, PT, PT, PT, UP0, 0x80, 0x0 ;  /* 0x000000000000781c */ /* 0x000fe20003f0f008 */
[----:B-1----:R-:W-:Y:S02]  /*00b0*/  IMAD.SHL.U32 R0, R17, 0x4, RZ ;  /* 0x0000000411007824 */ /* 0x002fe400078e00ff */
[----:B---3--:R-:W-:-:S03]  /*00c0*/  IMAD.SHL.U32 R2, R2, 0x400, RZ ;  /* 0x0000040002027824 */ /* 0x008fc600078e00ff */
[----:B------:R-:W-:-:S05]  /*00d0*/  LOP3.LUT R22, R0, 0x1fc, RZ, 0xc0, !PT ;  /* 0x000001fc00167812 */ /* 0x000fca00078ec0ff */
[----:B----4-:R-:W-:-:S04]  /*00e0*/  IMAD R3, R3, 0x1000, R22 ;  /* 0x0000100003037824 */ /* 0x010fc800078e0216 */
[----:B------:R-:W-:-:S04]  /*00f0*/  IMAD.IADD R3, R2, 0x1, R3 ;  /* 0x0000000102037824 */ /* 0x000fc800078e0203 */
[----:B-----5:R-:W-:-:S05]  /*0100*/  IMAD.WIDE R6, R3, 0x4, R4 ;  /* 0x0000000403067825 */ /* 0x020fca00078e0204 */
[----:B------:R1:W2:Y:S01]  /*0110*/  @!P0 LDG.E.EL.128 R8, desc[UR10][R6.64] ;  /* 0x0000000a06088981 */ /* 0x0002a2000c2e1d00 */
[----:B------:R-:W-:Y:S01]  /*0120*/  PLOP3.LUT P0, PT, PT, PT, UP0, 0x80, 0x0 ;  /* 0x000000000000781c */ /* 0x000fe20003f0f008 */
[----:B------:R-:W-:Y:S01]  /*0130*/  VIADD R0, R3, 0x200 ;  /* 0x0000020003007836 */ /* 0x000fe20000000000 */
[----:B------:R-:W-:Y:S02]  /*0140*/  CS2R R12, SRZ ;  /* 0x00000000000c7805 */ /* 0x000fe4000001ff00 */
[----:B------:R-:W-:Y:S01]  /*0150*/  CS2R R14, SRZ ;  /* 0x00000000000e7805 */ /* 0x000fe2000001ff00 */
[----:B------:R-:W-:-:S08]  /*0160*/  IMAD.WIDE R4, R0, 0x4, R4 ;  /* 0x0000000400047825 */ /* 0x000fd000078e0204 */
[----:B------:R-:W3:Y:S01]  /*0170*/  @!P0 LDG.E.EL.128 R12, desc[UR10][R4.64] ;  /* 0x0000000a040c8981 */ /* 0x000ee2000c2e1d00 */
[----:B------:R-:W4:Y:S01]  /*0180*/  S2UR UR9, SR_CgaCtaId ;  /* 0x00000000000979c3 */ /* 0x000f220000008800 */
[----:B------:R-:W-:Y:S01]  /*0190*/  UMOV UR8, 0x400 ;  /* 0x0000040000087882 */ /* 0x000fe20000000000 */
[----:B------:R-:W-:Y:S01]  /*01a0*/  UMOV UR4, URZ ;  /* 0x0000003f00047c82 */ /* 0x000fe20008000000 */
[----:B-1----:R-:W-:Y:S01]  /*01b0*/  LOP3.LUT R6, R2, 0x7f, R17, 0xf8, !PT ;  /* 0x0000007f02067812 */ /* 0x002fe200078ef811 */
[----:B------:R-:W-:Y:S01]  /*01c0*/  UIMAD.WIDE UR6, UR5, -0x4bf4bf4b, UR4 ;  /* 0xb40b40b5050678a5 */ /* 0x000fe2000f8e0204 */
[----:B------:R-:W-:Y:S02]  /*01d0*/  LOP3.LUT R2, R17, 0x7f, RZ, 0xc0, !PT ;  /* 0x0000007f11027812 */ /* 0x000fe400078ec0ff */
[C---:B------:R-:W-:Y:S01]  /*01e0*/  LOP3.LUT R16, R6.reuse, 0x80, RZ, 0xfc, !PT ;  /* 0x0000008006107812 */ /* 0x040fe200078efcff */
[----:B------:R-:W-:Y:S01]  /*01f0*/  USHF.R.U32.HI UR4, URZ, 0x1f, UR7 ;  /* 0x0000001f3f047899 */ /* 0x000fe20008011607 */
[----:B------:R-:W-:-:S02]  /*0200*/  LOP3.LUT R26, R6, 0x100, RZ, 0xfc, !PT ;  /* 0x00000100061a7812 */ /* 0x000fc400078efcff */
[C---:B------:R-:W-:Y:S01]  /*0210*/  LOP3.LUT R28, R6.reuse, 0x180, RZ, 0xfc, !PT ;  /* 0x00000180061c7812 */ /* 0x040fe200078efcff */
[----:B------:R-:W-:Y:S01]  /*0220*/  ULEA.HI.SX32 UR4, UR7, UR4, 0x17 ;  /* 0x0000000407047291 */ /* 0x000fe2000f8fba3f */
[C---:B------:R-:W-:Y:S02]  /*0230*/  LOP3.LUT R23, R6.reuse, 0x200, RZ, 0xfc, !PT ;  /* 0x0000020006177812 */ /* 0x040fe400078efcff */
[C---:B------:R-:W-:Y:S01]  /*0240*/  LOP3.LUT R24, R6.reuse, 0x280, RZ, 0xfc, !PT ;  /* 0x0000028006187812 */ /* 0x040fe200078efcff */
[----:B------:R-:W-:Y:S01]  /*0250*/  UIMAD UR5, UR4, -0x2d8, UR5 ;  /* 0xfffffd28040578a4 */ /* 0x000fe2000f8e0205 */
[C---:B------:R-:W-:Y:S02]  /*0260*/  LOP3.LUT R20, R6.reuse, 0x300, RZ, 0xfc, !PT ;  /* 0x0000030006147812 */ /* 0x040fe400078efcff */
[----:B------:R-:W-:Y:S01]  /*0270*/  LOP3.LUT R18, R6, 0x380, RZ, 0xfc, !PT ;  /* 0x0000038006127812 */ /* 0x000fe200078efcff */
[----:B------:R-:W-:Y:S01]  /*0280*/  UIMAD UR5, UR4, 0x2d8000, UR5 ;  /* 0x002d8000040578a4 */ /* 0x000fe2000f8e0205 */
[----:B------:R-:W-:-:S02]  /*0290*/  PLOP3.LUT P4, PT, PT, PT, UP0, 0x80, 0x0 ;  /* 0x000000000000781c */ /* 0x000fc40003f8f008 */
[----:B------:R-:W-:Y:S01]  /*02a0*/  PLOP3.LUT P5, PT, PT, PT, UP0, 0x40, 0x0 ;  /* 0x000000000000781c */ /* 0x000fe20003fae808 */
[----:B----4-:R-:W-:Y:S02]  /*02b0*/  UPRMT UR8, UR9, 0x654, UR8 ;  /* 0x0000065409087896 */ /* 0x010fe40008000008 */
[----:B------:R-:W-:-:S04]  /*02c0*/  IMAD.U32 R29, RZ, RZ, UR5 ;  /* 0x00000005ff1d7e24 */ /* 0x000fc8000f8e00ff */
[----:B------:R-:W-:Y:S01]  /*02d0*/  LEA R22, R22, UR8, 0x2 ;  /* 0x0000000816167c11 */ /* 0x000fe2000f8e10ff */
[--C-:B------:R-:W-:Y:S01]  /*02e0*/  IMAD R21, R6, 0x2d8, R29.reuse ;  /* 0x000002d806157824 */ /* 0x100fe200078e021d */
[----:B------:R-:W-:Y:S01]  /*02f0*/  LEA R2, R2, UR8, 0x2 ;  /* 0x0000000802027c11 */ /* 0x000fe2000f8e10ff */
[--C-:B------:R-:W-:Y:S02]  /*0300*/  IMAD R6, R16, 0x2d8, R29.reuse ;  /* 0x000002d810067824 */ /* 0x100fe400078e021d */
[--C-:B------:R-:W-:Y:S01]  /*0310*/  IMAD R7, R26, 0x2d8, R29.reuse ;  /* 0x000002d81a077824 */ /* 0x100fe200078e021d */
[----:B------:R-:W1:Y:S01]  /*0320*/  LDC.64 R16, c[0x0][0x218] ;  /* 0x00008600ff107b82 */ /* 0x000e620000000a00 */
[--C-:B------:R-:W-:Y:S02]  /*0330*/  IMAD R19, R28, 0x2d8, R29.reuse ;  /* 0x000002d81c137824 */ /* 0x100fe400078e021d */
[--C-:B------:R-:W-:Y:S02]  /*0340*/  IMAD R23, R23, 0x2d8, R29.reuse ;  /* 0x000002d817177824 */ /* 0x100fe400078e021d */
[----:B------:R-:W-:-:S02]  /*0350*/  IMAD R25, R24, 0x2d8, R29 ;  /* 0x000002d818197824 */ /* 0x000fc400078e021d */
[--C-:B------:R-:W-:Y:S02]  /*0360*/  IMAD R27, R20, 0x2d8, R29.reuse ;  /* 0x000002d8141b7824 */ /* 0x100fe400078e021d */
[----:B------:R-:W-:Y:S02]  /*0370*/  IMAD R29, R18, 0x2d8, R29 ;  /* 0x000002d8121d7824 */ /* 0x000fe400078e021d */
[----:B-1----:R-:W-:Y:S01]  /*0380*/  IMAD.WIDE R20, R21, 0x4, R16 ;  /* 0x0000000415147825 */ /* 0x002fe200078e0210 */
[----:B--2---:R-:W-:Y:S02]  /*0390*/  FSETP.GEU.AND P0, PT, R8, RZ, PT ;  /* 0x000000ff0800720b */ /* 0x004fe40003f0e000 */
[----:B------:R-:W-:Y:S02]  /*03a0*/  FSETP.GEU.AND P1, PT, R9, RZ, PT ;  /* 0x000000ff0900720b */ /* 0x000fe40003f2e000 */
[----:B------:R-:W-:Y:S02]  /*03b0*/  FSETP.GEU.AND P2, PT, R10, RZ, PT ;  /* 0x000000ff0a00720b */ /* 0x000fe40003f4e000 */
[----:B------:R-:W-:-:S02]  /*03c0*/  FSETP.GEU.AND P3, PT, R11, RZ, PT ;  /* 0x000000ff0b00720b */ /* 0x000fc40003f6e000 */
[----:B------:R-:W-:Y:S02]  /*03d0*/  FSEL R8, R8, RZ, P0 ;  /* 0x000000ff08087208 */ /* 0x000fe40000000000 */
[----:B------:R-:W-:Y:S02]  /*03e0*/  FSEL R9, R9, RZ, P1 ;  /* 0x000000ff09097208 */ /* 0x000fe40000800000 */
[----:B------:R-:W-:Y:S02]  /*03f0*/  FSEL R10, R10, RZ, P2 ;  /* 0x000000ff0a0a7208 */ /* 0x000fe40001000000 */
[----:B------:R-:W-:Y:S02]  /*0400*/  FSEL R11, R11, RZ, P3 ;  /* 0x000000ff0b0b7208 */ /* 0x000fe40001800000 */
[----:B---3--:R-:W-:Y:S02]  /*0410*/  FSETP.GEU.AND P0, PT, R12, RZ, PT ;  /* 0x000000ff0c00720b */ /* 0x008fe40003f0e000 */
[----:B------:R-:W-:Y:S01]  /*0420*/  FSETP.GEU.AND P1, PT, R13, RZ, PT ;  /* 0x000000ff0d00720b */ /* 0x000fe20003f2e000 */
[----:B------:R-:W-:Y:S01]  /*0430*/  STS.128 [R22], R8 ;  /* 0x0000000816007388 */ /* 0x000fe20000000c00 */
[----:B------:R-:W-:Y:S01]  /*0440*/  BAR.SYNC.DEFER_BLOCKING 0x0 ;  /* 0x0000000000007b1d */ /* 0x000fe20000010000 */
[----:B------:R-:W-:-:S02]  /*0450*/  FSETP.GEU.AND P2, PT, R14, RZ, PT ;  /* 0x000000ff0e00720b */ /* 0x000fc40003f4e000 */
[----:B------:R-:W-:Y:S02]  /*0460*/  FSETP.GEU.AND P3, PT, R15, RZ, PT ;  /* 0x000000ff0f00720b */ /* 0x000fe40003f6e000 */
[----:B------:R-:W-:Y:S02]  /*0470*/  FSEL R12, R12, RZ, P0 ;  /* 0x000000ff0c0c7208 */ /* 0x000fe40000000000 */
[----:B------:R-:W-:Y:S02]  /*0480*/  FSEL R13, R13, RZ, P1 ;  /* 0x000000ff0d0d7208 */ /* 0x000fe40000800000 */
[----:B------:R-:W-:Y:S02]  /*0490*/  FSEL R14, R14, RZ, P2 ;  /* 0x000000ff0e0e7208 */ /* 0x000fe40001000000 */
[----:B------:R-:W-:Y:S02]  /*04a0*/  FSEL R15, R15, RZ, P3 ;  /* 0x000000ff0f0f7208 */ /* 0x000fe40001800000 */
[----:B------:R-:W-:-:S02]  /*04b0*/  PLOP3.LUT P0, PT, PT, PT, UP0, 0x80, 0x0 ;  /* 0x000000000000781c */ /* 0x000fc40003f0f008 */
[----:B------:R-:W-:Y:S02]  /*04c0*/  PLOP3.LUT P1, PT, PT, PT, UP0, 0x80, 0x0 ;  /* 0x000000000000781c */ /* 0x000fe40003f2f008 */
[----:B------:R-:W-:Y:S02]  /*04d0*/  PLOP3.LUT P2, PT, PT, PT, UP0, 0x80, 0x0 ;  /* 0x000000000000781c */ /* 0x000fe40003f4f008 */
[----:B------:R-:W-:Y:S01]  /*04e0*/  PLOP3.LUT P3, PT, PT, PT, UP0, 0x80, 0x0 ;  /* 0x000000000000781c */ /* 0x000fe20003f6f008 */
[----:B------:R-:W1:Y:S04]  /*04f0*/  LDS R4, [R2] ;  /* 0x0000000002047984 */ /* 0x000e680000000800 */
[----:B------:R-:W2:Y:S04]  /*0500*/  LDS R5, [R2+0x200] ;  /* 0x0002000002057984 */ /* 0x000ea80000000800 */
[----:B------:R-:W3:Y:S04]  /*0510*/  LDS R18, [R2+0x400] ;  /* 0x0004000002127984 */ /* 0x000ee80000000800 */
[----:B------:R-:W4:Y:S01]  /*0520*/  LDS R24, [R2+0x600] ;  /* 0x0006000002187984 */ /* 0x000f220000000800 */
[----:B------:R-:W-:Y:S06]  /*0530*/  BAR.SYNC.DEFER_BLOCKING 0x0 ;  /* 0x0000000000007b1d */ /* 0x000fec0000010000 */
[----:B------:R-:W-:Y:S02]  /*0540*/  STS.128 [R22], R12 ;  /* 0x0000000c16007388 */ /* 0x000fe40000000c00 */
[----:B------:R-:W-:Y:S06]  /*0550*/  BAR.SYNC.DEFER_BLOCKING 0x0 ;  /* 0x0000000000007b1d */ /* 0x000fec0000010000 */
[----:B-1----:R1:W-:Y:S01]  /*0560*/  @!P4 STG.E desc[UR10][R20.64], R4 ;  /* 0x000000041400c986 */ /* 0x0023e2000c10190a */
[----:B------:R-:W-:-:S03]  /*0570*/  PLOP3.LUT P4, PT, PT, PT, UP0, 0x80, 0x0 ;  /* 0x000000000000781c */ /* 0x000fc60003f8f008 */
[----:B------:R-:W5:Y:S04]  /*0580*/  LDS R4, [R2] ;  /* 0x0000000002047984 */ /* 0x000f680000000800 */
[----:B------:R-:W5:Y:S01]  /*0590*/  LDS R28, [R2+0x200] ;  /* 0x00020000021c7984 */ /* 0x000f620000000800 */
[----:B-1----:R-:W-:-:S03]  /*05a0*/  IMAD.WIDE R20, R6, 0x4, R16 ;  /* 0x0000000406147825 */ /* 0x002fc600078e0210 */
[----:B------:R-:W1:Y:S01]  /*05b0*/  LDS R26, [R2+0x400] ;  /* 0x00040000021a7984 */ /* 0x000e620000000800 */
[----:B------:R-:W-:-:S03]  /*05c0*/  IMAD.WIDE R6, R7, 0x4, R16 ;  /* 0x0000000407067825 */ /* 0x000fc600078e0210 */
[----:B------:R-:W1:Y:S04]  /*05d0*/  LDS R22, [R2+0x600] ;  /* 0x0006000002167984 */ /* 0x000e680000000800 */
[----:B--2---:R2:W-:Y:S01]  /*05e0*/  @!P0 STG.E desc[UR10][R20.64], R5 ;  /* 0x0000000514008986 */ /* 0x0045e2000c10190a */
[----:B------:R-:W-:Y:S01]  /*05f0*/  PLOP3.LUT P0, PT, PT, PT, UP0, 0x80, 0x0 ;  /* 0x000000000000781c */ /* 0x000fe20003f0f008 */
[----:B--2---:R-:W2:-:S12]  /*0600*/  LDC.64 R20, c[0x0][0x220] ;  /* 0x00008800ff147b82 */ /* 0x004e980000000a00 */
[----:B---3--:R3:W-:Y:S01]  /*0610*/  @!P0 STG.E desc[UR10][R6.64], R18 ;  /* 0x0000001206008986 */ /* 0x0087e2000c10190a */
[----:B------:R-:W-:Y:S01]  /*0620*/  PLOP3.LUT P0, PT, PT, PT, UP0, 0x80, 0x0 ;  /* 0x000000000000781c */ /* 0x000fe20003f0f008 */
[----:B---3--:R-:W-:-:S04]  /*0630*/  IMAD.WIDE R6, R19, 0x4, R16 ;  /* 0x0000000413067825 */ /* 0x008fc800078e0210 */
[----:B------:R-:W-:Y:S01]  /*0640*/  IMAD.WIDE R18, R23, 0x4, R16 ;  /* 0x0000000417127825 */ /* 0x000fe200078e0210 */
[----:B----4-:R3:W-:Y:S01]  /*0650*/  @!P1 STG.E desc[UR10][R6.64], R24 ;  /* 0x0000001806009986 */ /* 0x0107e2000c10190a */
[----:B------:R-:W-:-:S06]  /*0660*/  PLOP3.LUT P1, PT, PT, PT, UP0, 0x80, 0x0 ;  /* 0x000000000000781c */ /* 0x000fcc0003f2f008 */
[----:B-----5:R4:W-:Y:S01]  /*0670*/  @!P0 STG.E desc[UR10][R18.64], R4 ;  /* 0x0000000412008986 */ /* 0x0209e2000c10190a */
[----:B--2---:R-:W-:-:S04]  /*0680*/  IMAD.WIDE R2, R3, 0x4, R20 ;  /* 0x0000000403027825 */ /* 0x004fc800078e0214 */
[----:B------:R-:W-:-:S04]  /*0690*/  IMAD.WIDE R20, R0, 0x4, R20 ;  /* 0x0000000400147825 */ /* 0x000fc800078e0214 */
[----:B---3--:R-:W-:-:S04]  /*06a0*/  IMAD.WIDE R24, R25, 0x4, R16 ;  /* 0x0000000419187825 */ /* 0x008fc800078e0210 */
[--C-:B------:R-:W-:Y:S01]  /*06b0*/  IMAD.WIDE R6, R27, 0x4, R16.reuse ;  /* 0x000000041b067825 */ /* 0x100fe200078e0210 */
[----:B0-----:R4:W-:Y:S03]  /*06c0*/  @!P1 STG.E desc[UR10][R24.64], R28 ;  /* 0x0000001c18009986 */ /* 0x0019e6000c10190a */
[----:B------:R-:W-:Y:S01]  /*06d0*/  IMAD.WIDE R16, R29, 0x4, R16 ;  /* 0x000000041d107825 */ /* 0x000fe200078e0210 */
[----:B-1----:R4:W-:Y:S04]  /*06e0*/  @!P2 STG.E desc[UR10][R6.64], R26 ;  /* 0x0000001a0600a986 */ /* 0x0029e8000c10190a */
[----:B------:R4:W-:Y:S04]  /*06f0*/  @!P3 STG.E desc[UR10][R16.64], R22 ;  /* 0x000000161000b986 */ /* 0x0009e8000c10190a */
[----:B------:R4:W-:Y:S01]  /*0700*/  @!P4 STG.E.128 desc[UR10][R2.64], R8 ;  /* 0x000000080200c986 */ /* 0x0009e2000c101d0a */
[----:B------:R-:W-:Y:S05]  /*0710*/  @!P5 EXIT ;  /* 0x000000000000d94d */ /* 0x000fea0003800000 */
[----:B------:R-:W-:Y:S01]  /*0720*/  STG.E.128 desc[UR10][R20.64], R12 ;  /* 0x0000000c14007986 */ /* 0x000fe2000c101d0a */
[----:B------:R-:W-:Y:S05]  /*0730*/  EXIT ;  /* 0x000000000000794d */ /* 0x000fea0003800000 */
.L_x_0:
[----:B------:R-:W-:-:S00]  /*0740*/  BRA `(.L_x_0) ;  /* 0xfffffffc00fc7947 */ /* 0x000fc0000383ffff */
[----:B------:R-:W-:-:S00]  /*0750*/  NOP ;  /* 0x0000000000007918 */ /* 0x000fc00000000000 */
        /* <DEDUP_REMOVED lines=10> */
.L_x_1:


//--------------------- .nv.shared.triton_poi_fused_relu_0 --------------------------
	.section	.nv.shared.triton_poi_fused_relu_0,"aw",@nobits
	.sectionflags	@""
	.align	16
	.zero		1024


//--------------------- .nv.constant0.triton_poi_fused_relu_0 --------------------------
	.section	.nv.constant0.triton_poi_fused_relu_0,"a",@progbits
	.sectionflags	@""
	.align	4
.nv.constant0.triton_poi_fused_relu_0:
	.zero		560
